	.headerflags	@"EF_CUDA_TEXMODE_UNIFIED EF_CUDA_64BIT_ADDRESS EF_CUDA_ACCELERATORS EF_CUDA_SM90 EF_CUDA_VIRTUAL_SM(EF_CUDA_SM90)"
	.elftype	@"ET_EXEC"


//--------------------- .nv.info                  --------------------------
	.section	.nv.info,"",@"SHT_CUDA_INFO"
	.align	4


	//----- nvinfo : EIATTR_REGCOUNT
	.align		4
        /*0000*/ 	.byte	0x04, 0x2f
        /*0002*/ 	.short	(.L_3 - .L_2)
	.align		4
.L_2:
        /*0004*/ 	.word	index@(triton_poi_fused__native_batch_norm_legit_no_training_add_relu_21)
        /*0008*/ 	.word	0x00000020


	//----- nvinfo : EIATTR_MIN_STACK_SIZE
	.align		4
.L_3:
        /*000c*/ 	.byte	0x04, 0x12
        /*000e*/ 	.short	(.L_5 - .L_4)
	.align		4
.L_4:
        /*0010*/ 	.word	index@(triton_poi_fused__native_batch_norm_legit_no_training_add_relu_21)
        /*0014*/ 	.word	0x00000000


	//----- nvinfo : EIATTR_FRAME_SIZE
	.align		4
.L_5:
        /*0018*/ 	.byte	0x04, 0x11
        /*001a*/ 	.short	(.L_7 - .L_6)
	.align		4
.L_6:
        /*001c*/ 	.word	index@(triton_poi_fused__native_batch_norm_legit_no_training_add_relu_21)
        /*0020*/ 	.word	0x00000000


	//----- nvinfo : EIATTR_MIN_STACK_SIZE
	.align		4
.L_7:
        /*0024*/ 	.byte	0x04, 0x12
        /*0026*/ 	.short	(.L_9 - .L_8)
	.align		4
.L_8:
        /*0028*/ 	.word	index@(triton_poi_fused__native_batch_norm_legit_no_training_add_relu_21)
        /*002c*/ 	.word	0x00000000
.L_9:


//--------------------- .nv.info.triton_poi_fused__native_batch_norm_legit_no_training_add_relu_21 --------------------------
	.section	.nv.info.triton_poi_fused__native_batch_norm_legit_no_training_add_relu_21,"",@"SHT_CUDA_INFO"
	.sectionflags	@""
	.align	4


	//----- nvinfo : EIATTR_CUDA_API_VERSION
	.align		4
        /*0000*/ 	.byte	0x04, 0x37
        /*0002*/ 	.short	(.L_11 - .L_10)
.L_10:
        /*0004*/ 	.word	0x0000007c


	//----- nvinfo : EIATTR_KPARAM_INFO
	.align		4
.L_11:
        /*0008*/ 	.byte	0x04, 0x17
        /*000a*/ 	.short	(.L_13 - .L_12)
.L_12:
        /*000c*/ 	.word	0x00000000
        /*0010*/ 	.short	0x000b
        /*0012*/ 	.short	0x0058
        /*0014*/ 	.byte	0x00, 0xf0, 0x11, 0x00


	//----- nvinfo : EIATTR_KPARAM_INFO
	.align		4
.L_13:
        /*0018*/ 	.byte	0x04, 0x17
        /*001a*/ 	.short	(.L_15 - .L_14)
.L_14:
        /*001c*/ 	.word	0x00000000
        /*0020*/ 	.short	0x000a
        /*0022*/ 	.short	0x0050
        /*0024*/ 	.byte	0x00, 0xf4, 0x21, 0x00


	//----- nvinfo : EIATTR_KPARAM_INFO
	.align		4
.L_15:
        /*0028*/ 	.byte	0x04, 0x17
        /*002a*/ 	.short	(.L_17 - .L_16)
.L_16:
        /*002c*/ 	.word	0x00000000
        /*0030*/ 	.short	0x0009
        /*0032*/ 	.short	0x0048
        /*0034*/ 	.byte	0x00, 0xf4, 0x21, 0x00


	//----- nvinfo : EIATTR_KPARAM_INFO
	.align		4
.L_17:
        /*0038*/ 	.byte	0x04, 0x17
        /*003a*/ 	.short	(.L_19 - .L_18)
.L_18:
        /*003c*/ 	.word	0x00000000
        /*0040*/ 	.short	0x0008
        /*0042*/ 	.short	0x0040
        /*0044*/ 	.byte	0x00, 0xf4, 0x21, 0x00


	//----- nvinfo : EIATTR_KPARAM_INFO
	.align		4
.L_19:
        /*0048*/ 	.byte	0x04, 0x17
        /*004a*/ 	.short	(.L_21 - .L_20)
.L_20:
        /*004c*/ 	.word	0x00000000
        /*0050*/ 	.short	0x0007
        /*0052*/ 	.short	0x0038
        /*0054*/ 	.byte	0x00, 0xf4, 0x21, 0x00


	//----- nvinfo : EIATTR_KPARAM_INFO
	.align		4
.L_21:
        /*0058*/ 	.byte	0x04, 0x17
        /*005a*/ 	.short	(.L_23 - .L_22)
.L_22:
        /*005c*/ 	.word	0x00000000
        /*0060*/ 	.short	0x0006
        /*0062*/ 	.short	0x0030
        /*0064*/ 	.byte	0x00, 0xf4, 0x21, 0x00


	//----- nvinfo : EIATTR_KPARAM_INFO
	.align		4
.L_23:
        /*0068*/ 	.byte	0x04, 0x17
        /*006a*/ 	.short	(.L_25 - .L_24)
.L_24:
        /*006c*/ 	.word	0x00000000
        /*0070*/ 	.short	0x0005
        /*0072*/ 	.short	0x0028
        /*0074*/ 	.byte	0x00, 0xf4, 0x21, 0x00


	//----- nvinfo : EIATTR_KPARAM_INFO
	.align		4
.L_25:
        /*0078*/ 	.byte	0x04, 0x17
        /*007a*/ 	.short	(.L_27 - .L_26)
.L_26:
        /*007c*/ 	.word	0x00000000
        /*0080*/ 	.short	0x0004
        /*0082*/ 	.short	0x0020
        /*0084*/ 	.byte	0x00, 0xf4, 0x21, 0x00


	//----- nvinfo : EIATTR_KPARAM_INFO
	.align		4
.L_27:
        /*0088*/ 	.byte	0x04, 0x17
        /*008a*/ 	.short	(.L_29 - .L_28)
.L_28:
        /*008c*/ 	.word	0x00000000
        /*0090*/ 	.short	0x0003
        /*0092*/ 	.short	0x0018
        /*0094*/ 	.byte	0x00, 0xf4, 0x21, 0x00


	//----- nvinfo : EIATTR_KPARAM_INFO
	.align		4
.L_29:
        /*0098*/ 	.byte	0x04, 0x17
        /*009a*/ 	.short	(.L_31 - .L_30)
.L_30:
        /*009c*/ 	.word	0x00000000
        /*00a0*/ 	.short	0x0002
        /*00a2*/ 	.short	0x0010
        /*00a4*/ 	.byte	0x00, 0xf4, 0x21, 0x00


	//----- nvinfo : EIATTR_KPARAM_INFO
	.align		4
.L_31:
        /*00a8*/ 	.byte	0x04, 0x17
        /*00aa*/ 	.short	(.L_33 - .L_32)
.L_32:
        /*00ac*/ 	.word	0x00000000
        /*00b0*/ 	.short	0x0001
        /*00b2*/ 	.short	0x0008
        /*00b4*/ 	.byte	0x00, 0xf4, 0x21, 0x00


	//----- nvinfo : EIATTR_KPARAM_INFO
	.align		4
.L_33:
        /*00b8*/ 	.byte	0x04, 0x17
        /*00ba*/ 	.short	(.L_35 - .L_34)
.L_34:
        /*00bc*/ 	.word	0x00000000
        /*00c0*/ 	.short	0x0000
        /*00c2*/ 	.short	0x0000
        /*00c4*/ 	.byte	0x00, 0xf4, 0x21, 0x00


	//----- nvinfo : EIATTR_SPARSE_MMA_MASK
	.align		4
.L_35:
        /*00c8*/ 	.byte	0x03, 0x50
        /*00ca*/ 	.short	0x0000


	//----- nvinfo : EIATTR_MAXREG_COUNT
	.align		4
        /*00cc*/ 	.byte	0x03, 0x1b
        /*00ce*/ 	.short	0x00ff


	//----- nvinfo : EIATTR_EXIT_INSTR_OFFSETS
	.align		4
        /*00d0*/ 	.byte	0x04, 0x1c
        /*00d2*/ 	.short	(.L_37 - .L_36)


	//   ....[0]....
.L_36:
        /*00d4*/ 	.word	0x00000680


	//----- nvinfo : EIATTR_REQNTID
	.align		4
.L_37:
        /*00d8*/ 	.byte	0x04, 0x10
        /*00da*/ 	.short	(.L_39 - .L_38)
.L_38:
        /*00dc*/ 	.word	0x00000100
        /*00e0*/ 	.word	0x00000001
        /*00e4*/ 	.word	0x00000001


	//----- nvinfo : EIATTR_CBANK_PARAM_SIZE
	.align		4
.L_39:
        /*00e8*/ 	.byte	0x03, 0x19
        /*00ea*/ 	.short	0x005c


	//----- nvinfo : EIATTR_PARAM_CBANK
	.align		4
        /*00ec*/ 	.byte	0x04, 0x0a
        /*00ee*/ 	.short	(.L_41 - .L_40)
	.align		4
.L_40:
        /*00f0*/ 	.word	index@(.nv.constant0.triton_poi_fused__native_batch_norm_legit_no_training_add_relu_21)
        /*00f4*/ 	.short	0x0210
        /*00f6*/ 	.short	0x005c


	//----- nvinfo : EIATTR_SW_WAR
	.align		4
.L_41:
        /*00f8*/ 	.byte	0x04, 0x36
        /*00fa*/ 	.short	(.L_43 - .L_42)
.L_42:
        /*00fc*/ 	.word	0x00000008
.L_43:


//--------------------- .nv.callgraph             --------------------------
	.section	.nv.callgraph,"",@"SHT_CUDA_CALLGRAPH"
	.align	4
	.sectionentsize	8
	.align		4
        /*0000*/ 	.word	0x00000000
	.align		4
        /*0004*/ 	.word	0xffffffff
	.align		4
        /*0008*/ 	.word	0x00000000
	.align		4
        /*000c*/ 	.word	0xfffffffe
	.align		4
        /*0010*/ 	.word	0x00000000
	.align		4
        /*0014*/ 	.word	0xfffffffd
	.align		4
        /*0018*/ 	.word	0x00000000
	.align		4
        /*001c*/ 	.word	0xfffffffc


//--------------------- .nv.constant4             --------------------------
	.section	.nv.constant4,"a",@progbits
	.align	8
	.align		8
.nv.constant4:
        /*0000*/ 	.dword	_$_str
	.align		8
        /*0008*/ 	.dword	_$_str_$_2


//--------------------- .text.triton_poi_fused__native_batch_norm_legit_no_training_add_relu_21 --------------------------
	.section	.text.triton_poi_fused__native_batch_norm_legit_no_training_add_relu_21,"ax",@progbits
	.align	128
        .global         triton_poi_fused__native_batch_norm_legit_no_training_add_relu_21
        .type           triton_poi_fused__native_batch_norm_legit_no_training_add_relu_21,@function
        .size           triton_poi_fused__native_batch_norm_legit_no_training_add_relu_21,(.L_x_1 - triton_poi_fused__native_batch_norm_legit_no_training_add_relu_21)
        .other          triton_poi_fused__native_batch_norm_legit_no_training_add_relu_21,@"STO_CUDA_ENTRY STV_DEFAULT"
triton_poi_fused__native_batch_norm_legit_no_training_add_relu_21:
.text.triton_poi_fused__native_batch_norm_legit_no_training_add_relu_21:
[----:B------:R-:W-:Y:S01]  /*0000*/  LDC R1, c[0x0][0x28] ;  /* 0x00000a00ff017b82 */ /* 0x000fe20000000800 */
[----:B------:R-:W1:Y:S07]  /*0010*/  S2R R0, SR_TID.X ;  /* 0x0000000000007919 */ /* 0x000e6e0000002100 */
[----:B------:R-:W2:Y:S01]  /*0020*/  LDC.64 R6, c[0x0][0x228] ;  /* 0x00008a00ff067b82 */ /* 0x000ea20000000a00 */
[----:B------:R-:W-:Y:S01]  /*0030*/  ULDC.64 UR4, c[0x0][0x208] ;  /* 0x0000820000047ab9 */ /* 0x000fe20000000a00 */
[----:B------:R-:W3:Y:S06]  /*0040*/  S2R R5, SR_CTAID.X ;  /* 0x0000000000057919 */ /* 0x000eec0000002500 */
[----:B------:R-:W4:Y:S08]  /*0050*/  LDC.64 R12, c[0x0][0x218] ;  /* 0x00008600ff0c7b82 */ /* 0x000f300000000a00 */
[----:B------:R-:W5:Y:S08]  /*0060*/  LDC.64 R14, c[0x0][0x240] ;  /* 0x00009000ff0e7b82 */ /* 0x000f700000000a00 */
[----:B------:R-:W4:Y:S01]  /*0070*/  LDC.64 R16, c[0x0][0x220] ;  /* 0x00008800ff107b82 */ /* 0x000f220000000a00 */
[----:B-1----:R-:W-:-:S07]  /*0080*/  SHF.L.U32 R0, R0, 0x1, RZ ;  /* 0x0000000100007819 */ /* 0x002fce00000006ff */
[----:B------:R-:W1:Y:S01]  /*0090*/  LDC.64 R18, c[0x0][0x248] ;  /* 0x00009200ff127b82 */ /* 0x000e620000000a00 */
[----:B---3--:R-:W-:Y:S02]  /*00a0*/  SHF.R.S32.HI R3, RZ, 0x16, R5 ;  /* 0x00000016ff037819 */ /* 0x008fe40000011405 */
[----:B------:R-:W-:Y:S02]  /*00b0*/  LOP3.LUT R0, R0, 0x1fe, RZ, 0xc0, !PT ;  /* 0x000001fe00007812 */ /* 0x000fe400078ec0ff */
[----:B------:R-:W-:-:S03]  /*00c0*/  SGXT R3, R3, 0x1 ;  /* 0x000000010303781a */ /* 0x000fc60000000200 */
[----:B------:R-:W3:Y:S01]  /*00d0*/  LDC.64 R8, c[0x0][0x238] ;  /* 0x00008e00ff087b82 */ /* 0x000ee20000000a00 */
[----:B------:R-:W-:-:S04]  /*00e0*/  LEA R0, R5, R0, 0x9 ;  /* 0x0000000005007211 */ /* 0x000fc800078e48ff */
[----:B------:R-:W-:-:S03]  /*00f0*/  LEA.HI R4, R3, R0, RZ, 0xb ;  /* 0x0000000003047211 */ /* 0x000fc600078f58ff */
[----:B------:R-:W1:Y:S01]  /*0100*/  LDC.64 R2, c[0x0][0x250] ;  /* 0x00009400ff027b82 */ /* 0x000e620000000a00 */
[----:B------:R-:W-:-:S04]  /*0110*/  LOP3.LUT R21, R4, 0xfffff800, RZ, 0xc0, !PT ;  /* 0xfffff80004157812 */ /* 0x000fc800078ec0ff */
[----:B------:R-:W-:-:S03]  /*0120*/  IADD3 R21, R0, -R21, RZ ;  /* 0x8000001500157210 */ /* 0x000fc60007ffe0ff */
[----:B------:R-:W3:Y:S02]  /*0130*/  LDC.64 R22, c[0x0][0x230] ;  /* 0x00008c00ff167b82 */ /* 0x000ee40000000a00 */
[----:B--2---:R-:W-:-:S06]  /*0140*/  IMAD.WIDE R6, R21, 0x4, R6 ;  /* 0x0000000415067825 */ /* 0x004fcc00078e0206 */
[----:B------:R-:W2:Y:S01]  /*0150*/  LDG.E.EL.64 R6, desc[UR4][R6.64] ;  /* 0x0000000406067981 */ /* 0x000ea2000c2e1b00 */
[----:B------:R-:W3:Y:S01]  /*0160*/  LDC.64 R10, c[0x0][0x258] ;  /* 0x00009600ff0a7b82 */ /* 0x000ee20000000a00 */
[----:B01----:R-:W-:-:S07]  /*0170*/  IMAD.WIDE R2, R21, 0x4, R2 ;  /* 0x0000000415027825 */ /* 0x003fce00078e0202 */
[----:B------:R-:W0:Y:S01]  /*0180*/  LDC.64 R4, c[0x0][0x260] ;  /* 0x00009800ff047b82 */ /* 0x000e220000000a00 */
[----:B------:R-:W2:Y:S01]  /*0190*/  LDG.E.EL.64 R2, desc[UR4][R2.64] ;  /* 0x0000000402027981 */ /* 0x000ea2000c2e1b00 */
[----:B----4-:R-:W-:-:S04]  /*01a0*/  IMAD.WIDE R12, R0, 0x4, R12 ;  /* 0x00000004000c7825 */ /* 0x010fc800078e020c */
[----:B-----5:R-:W-:Y:S02]  /*01b0*/  IMAD.WIDE R14, R0, 0x4, R14 ;  /* 0x00000004000e7825 */ /* 0x020fe400078e020e */
[----:B------:R-:W4:Y:S02]  /*01c0*/  LDG.E.64 R12, desc[UR4][R12.64] ;  /* 0x000000040c0c7981 */ /* 0x000f24000c1e1b00 */
[C---:B------:R-:W-:Y:S02]  /*01d0*/  IMAD.WIDE R16, R21.reuse, 0x4, R16 ;  /* 0x0000000415107825 */ /* 0x040fe400078e0210 */
[----:B------:R-:W5:Y:S02]  /*01e0*/  LDG.E.64 R14, desc[UR4][R14.64] ;  /* 0x000000040e0e7981 */ /* 0x000f64000c1e1b00 */
[C---:B------:R-:W-:Y:S02]  /*01f0*/  IMAD.WIDE R18, R21.reuse, 0x4, R18 ;  /* 0x0000000415127825 */ /* 0x040fe400078e0212 */
[----:B------:R-:W4:Y:S02]  /*0200*/  LDG.E.EL.64 R16, desc[UR4][R16.64] ;  /* 0x0000000410107981 */ /* 0x000f24000c2e1b00 */
[----:B---3--:R-:W-:-:S02]  /*0210*/  IMAD.WIDE R24, R21, 0x4, R8 ;  /* 0x0000000415187825 */ /* 0x008fc400078e0208 */
[----:B------:R-:W5:Y:S02]  /*0220*/  LDG.E.EL.64 R18, desc[UR4][R18.64] ;  /* 0x0000000412127981 */ /* 0x000f64000c2e1b00 */
[----:B------:R-:W-:-:S04]  /*0230*/  IMAD.WIDE R22, R21, 0x4, R22 ;  /* 0x0000000415167825 */ /* 0x000fc800078e0216 */
[C---:B------:R-:W-:Y:S02]  /*0240*/  IMAD.WIDE R10, R21.reuse, 0x4, R10 ;  /* 0x00000004150a7825 */ /* 0x040fe400078e020a */
[----:B------:R-:W3:Y:S02]  /*0250*/  LDG.E.EL.64 R22, desc[UR4][R22.64] ;  /* 0x0000000416167981 */ /* 0x000ee4000c2e1b00 */
[----:B0-----:R-:W-:Y:S02]  /*0260*/  IMAD.WIDE R8, R21, 0x4, R4 ;  /* 0x0000000415087825 */ /* 0x001fe400078e0204 */
[----:B------:R0:W3:Y:S04]  /*0270*/  LDG.E.EL.64 R4, desc[UR4][R24.64] ;  /* 0x0000000418047981 */ /* 0x0000e8000c2e1b00 */
[----:B------:R-:W3:Y:S04]  /*0280*/  LDG.E.EL.64 R10, desc[UR4][R10.64] ;  /* 0x000000040a0a7981 */ /* 0x000ee8000c2e1b00 */
[----:B------:R-:W3:Y:S01]  /*0290*/  LDG.E.EL.64 R8, desc[UR4][R8.64] ;  /* 0x0000000408087981 */ /* 0x000ee2000c2e1b00 */
[----:B--2---:R-:W-:Y:S01]  /*02a0*/  FADD R6, R6, 9.9999997473787516356e-06 ;  /* 0x3727c5ac06067421 */ /* 0x004fe20000000000 */
[----:B------:R-:W-:-:S05]  /*02b0*/  FADD R7, R7, 9.9999997473787516356e-06 ;  /* 0x3727c5ac07077421 */ /* 0x000fca0000000000 */
[----:B------:R-:W1:Y:S01]  /*02c0*/  MUFU.SQRT R6, R6 ;  /* 0x0000000600067308 */ /* 0x000e620000002000 */
[----:B------:R-:W-:Y:S01]  /*02d0*/  FADD R20, R2, 9.9999997473787516356e-06 ;  /* 0x3727c5ac02147421 */ /* 0x000fe20000000000 */
[----:B------:R-:W-:-:S06]  /*02e0*/  FADD R3, R3, 9.9999997473787516356e-06 ;  /* 0x3727c5ac03037421 */ /* 0x000fcc0000000000 */
[----:B------:R-:W2:Y:S08]  /*02f0*/  MUFU.SQRT R21, R7 ;  /* 0x0000000700157308 */ /* 0x000eb00000002000 */
[----:B------:R-:W4:Y:S01]  /*0300*/  MUFU.SQRT R26, R20 ;  /* 0x00000014001a7308 */ /* 0x000f220000002000 */
[----:B-1----:R-:W-:-:S07]  /*0310*/  FSETP.GT.AND P6, PT, R6, 8.50705917302346158658e+37, PT ;  /* 0x7e8000000600780b */ /* 0x002fce0003fc4000 */
[----:B0-----:R-:W0:Y:S01]  /*0320*/  MUFU.SQRT R25, R3 ;  /* 0x0000000300197308 */ /* 0x001e220000002000 */
[----:B------:R-:W-:Y:S01]  /*0330*/  HFMA2.MMA R2, -RZ, RZ, 1.625, 0 ;  /* 0x3e800000ff027435 */ /* 0x000fe200000001ff */
[----:B------:R-:W-:Y:S02]  /*0340*/  FSETP.GEU.AND P5, PT, R6, 1.175494350822287508e-38, PT ;  /* 0x008000000600780b */ /* 0x000fe40003fae000 */
[C---:B--2---:R-:W-:Y:S02]  /*0350*/  FSETP.GT.AND P4, PT, R21.reuse, 8.50705917302346158658e+37, PT ;  /* 0x7e8000001500780b */ /* 0x044fe40003f84000 */
[C---:B----4-:R-:W-:Y:S02]  /*0360*/  FSETP.GT.AND P3, PT, R26.reuse, 8.50705917302346158658e+37, PT ;  /* 0x7e8000001a00780b */ /* 0x050fe40003f64000 */
[----:B------:R-:W-:Y:S01]  /*0370*/  FSETP.GEU.AND P0, PT, R26, 1.175494350822287508e-38, PT ;  /* 0x008000001a00780b */ /* 0x000fe20003f0e000 */
[----:B------:R-:W-:Y:S01]  /*0380*/  @P6 FMUL R6, R6, 0.25 ;  /* 0x3e80000006066820 */ /* 0x000fe20000400000 */
[----:B------:R-:W-:-:S02]  /*0390*/  FSETP.GEU.AND P2, PT, R21, 1.175494350822287508e-38, PT ;  /* 0x008000001500780b */ /* 0x000fc40003f4e000 */
[C---:B0-----:R-:W-:Y:S02]  /*03a0*/  FSETP.GT.AND P1, PT, R25.reuse, 8.50705917302346158658e+37, PT ;  /* 0x7e8000001900780b */ /* 0x041fe40003f24000 */
[----:B------:R-:W-:Y:S02]  /*03b0*/  FSEL R3, R2, 1, P6 ;  /* 0x3f80000002037808 */ /* 0x000fe40003000000 */
[----:B------:R-:W-:Y:S01]  /*03c0*/  FSETP.GEU.AND P6, PT, R25, 1.175494350822287508e-38, PT ;  /* 0x008000001900780b */ /* 0x000fe20003fce000 */
[----:B------:R-:W-:Y:S02]  /*03d0*/  @!P5 FMUL R6, R6, 16777216 ;  /* 0x4b8000000606d820 */ /* 0x000fe40000400000 */
[----:B------:R-:W-:Y:S01]  /*03e0*/  @P3 FMUL R26, R26, 0.25 ;  /* 0x3e8000001a1a3820 */ /* 0x000fe20000400000 */
[----:B------:R-:W-:Y:S01]  /*03f0*/  @P4 FMUL R21, R21, 0.25 ;  /* 0x3e80000015154820 */ /* 0x000fe20000400000 */
[----:B------:R-:W0:Y:S02]  /*0400*/  MUFU.RCP R20, R6 ;  /* 0x0000000600147308 */ /* 0x000e240000001000 */
[----:B------:R-:W-:Y:S01]  /*0410*/  @!P0 FMUL R26, R26, 16777216 ;  /* 0x4b8000001a1a8820 */ /* 0x000fe20000400000 */
[----:B------:R-:W-:Y:S01]  /*0420*/  @!P2 FMUL R21, R21, 16777216 ;  /* 0x4b8000001515a820 */ /* 0x000fe20000400000 */
[----:B------:R-:W-:-:S04]  /*0430*/  @P1 FMUL R25, R25, 0.25 ;  /* 0x3e80000019191820 */ /* 0x000fc80000400000 */
[----:B------:R-:W-:Y:S01]  /*0440*/  @!P6 FMUL R25, R25, 16777216 ;  /* 0x4b8000001919e820 */ /* 0x000fe20000400000 */
[----:B------:R-:W1:Y:S01]  /*0450*/  MUFU.RCP R7, R26 ;  /* 0x0000001a00077308 */ /* 0x000e620000001000 */
[----:B------:R-:W-:Y:S01]  /*0460*/  @!P5 FMUL R3, R3, 16777216 ;  /* 0x4b8000000303d820 */ /* 0x000fe20000400000 */
[----:B------:R-:W-:-:S06]  /*0470*/  FSEL R28, R2, 1, P3 ;  /* 0x3f800000021c7808 */ /* 0x000fcc0001800000 */
[----:B------:R-:W2:Y:S01]  /*0480*/  MUFU.RCP R21, R21 ;  /* 0x0000001500157308 */ /* 0x000ea20000001000 */
[----:B------:R-:W-:-:S07]  /*0490*/  FSEL R24, R2, 1, P4 ;  /* 0x3f80000002187808 */ /* 0x000fce0002000000 */
[----:B------:R-:W4:Y:S01]  /*04a0*/  MUFU.RCP R6, R25 ;  /* 0x0000001900067308 */ /* 0x000f220000001000 */
[----:B------:R-:W-:Y:S01]  /*04b0*/  FSEL R27, R2, 1, P1 ;  /* 0x3f800000021b7808 */ /* 0x000fe20000800000 */
[----:B0-----:R-:W-:Y:S01]  /*04c0*/  FMUL R20, R20, R3 ;  /* 0x0000000314147220 */ /* 0x001fe20000400000 */
[----:B------:R-:W-:Y:S01]  /*04d0*/  @!P0 FMUL R28, R28, 16777216 ;  /* 0x4b8000001c1c8820 */ /* 0x000fe20000400000 */
[----:B------:R-:W0:Y:S01]  /*04e0*/  LDC.64 R2, c[0x0][0x210] ;  /* 0x00008400ff027b82 */ /* 0x000e220000000a00 */
[----:B------:R-:W-:Y:S01]  /*04f0*/  @!P2 FMUL R24, R24, 16777216 ;  /* 0x4b8000001818a820 */ /* 0x000fe20000400000 */
[----:B------:R-:W-:Y:S01]  /*0500*/  @!P6 FMUL R27, R27, 16777216 ;  /* 0x4b8000001b1be820 */ /* 0x000fe20000400000 */
[----:B-1----:R-:W-:Y:S01]  /*0510*/  FMUL R7, R7, R28 ;  /* 0x0000001c07077220 */ /* 0x002fe20000400000 */
[----:B------:R-:W-:Y:S01]  /*0520*/  FADD R29, R12, -R16 ;  /* 0x800000100c1d7221 */ /* 0x000fe20000000000 */
[----:B-----5:R-:W-:Y:S01]  /*0530*/  FADD R14, R14, -R18 ;  /* 0x800000120e0e7221 */ /* 0x020fe20000000000 */
[----:B--2---:R-:W-:Y:S01]  /*0540*/  FMUL R21, R21, R24 ;  /* 0x0000001815157220 */ /* 0x004fe20000400000 */
[----:B------:R-:W-:Y:S01]  /*0550*/  FADD R12, R13, -R17 ;  /* 0x800000110d0c7221 */ /* 0x000fe20000000000 */
[----:B------:R-:W-:Y:S01]  /*0560*/  FADD R15, R15, -R19 ;  /* 0x800000130f0f7221 */ /* 0x000fe20000000000 */
[----:B------:R-:W-:Y:S01]  /*0570*/  FMUL R29, R20, R29 ;  /* 0x0000001d141d7220 */ /* 0x000fe20000400000 */
[----:B------:R-:W-:Y:S01]  /*0580*/  FMUL R7, R7, R14 ;  /* 0x0000000e07077220 */ /* 0x000fe20000400000 */
[----:B----4-:R-:W-:Y:S01]  /*0590*/  FMUL R6, R6, R27 ;  /* 0x0000001b06067220 */ /* 0x010fe20000400000 */
[----:B------:R-:W-:Y:S01]  /*05a0*/  FMUL R12, R21, R12 ;  /* 0x0000000c150c7220 */ /* 0x000fe20000400000 */
[----:B---3--:R-:W-:Y:S01]  /*05b0*/  FFMA R4, R22, R29, R4 ;  /* 0x0000001d16047223 */ /* 0x008fe20000000004 */
[----:B------:R-:W-:Y:S01]  /*05c0*/  FFMA R7, R10, R7, R8 ;  /* 0x000000070a077223 */ /* 0x000fe20000000008 */
[----:B------:R-:W-:Y:S01]  /*05d0*/  FMUL R6, R6, R15 ;  /* 0x0000000f06067220 */ /* 0x000fe20000400000 */
[----:B------:R-:W-:-:S03]  /*05e0*/  FFMA R5, R23, R12, R5 ;  /* 0x0000000c17057223 */ /* 0x000fc60000000005 */
[----:B------:R-:W-:Y:S01]  /*05f0*/  FFMA R6, R11, R6, R9 ;  /* 0x000000060b067223 */ /* 0x000fe20000000009 */
[C---:B------:R-:W-:Y:S01]  /*0600*/  FSETP.GEU.AND P0, PT, R4.reuse, -R7, PT ;  /* 0x800000070400720b */ /* 0x040fe20003f0e000 */
[----:B------:R-:W-:Y:S02]  /*0610*/  FADD R4, R4, R7 ;  /* 0x0000000704047221 */ /* 0x000fe40000000000 */
[C---:B------:R-:W-:Y:S01]  /*0620*/  FADD R7, R5.reuse, R6 ;  /* 0x0000000605077221 */ /* 0x040fe20000000000 */
[----:B------:R-:W-:Y:S01]  /*0630*/  FSETP.GEU.AND P1, PT, R5, -R6, PT ;  /* 0x800000060500720b */ /* 0x000fe20003f2e000 */
[----:B0-----:R-:W-:Y:S01]  /*0640*/  IMAD.WIDE R2, R0, 0x4, R2 ;  /* 0x0000000400027825 */ /* 0x001fe200078e0202 */
[----:B------:R-:W-:Y:S02]  /*0650*/  FSEL R4, R4, RZ, P0 ;  /* 0x000000ff04047208 */ /* 0x000fe40000000000 */
[----:B------:R-:W-:-:S05]  /*0660*/  FSEL R5, R7, RZ, P1 ;  /* 0x000000ff07057208 */ /* 0x000fca0000800000 */
[----:B------:R-:W-:Y:S01]  /*0670*/  STG.E.64 desc[UR4][R2.64], R4 ;  /* 0x0000000402007986 */ /* 0x000fe2000c101b04 */
[----:B------:R-:W-:Y:S05]  /*0680*/  EXIT ;  /* 0x000000000000794d */ /* 0x000fea0003800000 */
.L_x_0:
[----:B------:R-:W-:-:S00]  /*0690*/  BRA `(.L_x_0) ;  /* 0xfffffffc00fc7947 */ /* 0x000fc0000383ffff */
[----:B------:R-:W-:-:S00]  /*06a0*/  NOP ;  /* 0x0000000000007918 */ /* 0x000fc00000000000 */
        /* <DEDUP_REMOVED lines=13> */
.L_x_1:


//--------------------- .nv.global.init           --------------------------
	.section	.nv.global.init,"aw",@progbits
.nv.global.init:
	.type		_$_str,@object
	.size		_$_str,(_$_str_$_2 - _$_str)
_$_str:
        /*0000*/ 	.byte	0x5f, 0x5f, 0x43, 0x55, 0x44, 0x41, 0x5f, 0x46, 0x54, 0x5a, 0x00
	.type		_$_str_$_2,@object
	.size		_$_str_$_2,(.L_1 - _$_str_$_2)
_$_str_$_2:
        /*000b*/ 	.byte	0x5f, 0x5f, 0x43, 0x55, 0x44, 0x41, 0x5f, 0x50, 0x52, 0x45, 0x43, 0x5f, 0x53, 0x51, 0x52, 0x54
        /*001b*/ 	.byte	0x00
.L_1:


//--------------------- .nv.constant0.triton_poi_fused__native_batch_norm_legit_no_training_add_relu_21 --------------------------
	.section	.nv.constant0.triton_poi_fused__native_batch_norm_legit_no_training_add_relu_21,"a",@progbits
	.sectionflags	@""
	.align	4
.nv.constant0.triton_poi_fused__native_batch_norm_legit_no_training_add_relu_21:
	.zero		620
